	.headerflags	@"EF_CUDA_TEXMODE_UNIFIED EF_CUDA_64BIT_ADDRESS EF_CUDA_ACCELERATORS EF_CUDA_SM90 EF_CUDA_VIRTUAL_SM(EF_CUDA_SM90)"
	.elftype	@"ET_EXEC"


//--------------------- .nv.info                  --------------------------
	.section	.nv.info,"",@"SHT_CUDA_INFO"
	.align	4


	//----- nvinfo : EIATTR_REGCOUNT
	.align		4
        /*0000*/ 	.byte	0x04, 0x2f
        /*0002*/ 	.short	(.L_1 - .L_0)
	.align		4
.L_0:
        /*0004*/ 	.word	index@(triton_poi_fused_add_native_layer_norm_8)
        /*0008*/ 	.word	0x00000017


	//----- nvinfo : EIATTR_MIN_STACK_SIZE
	.align		4
.L_1:
        /*000c*/ 	.byte	0x04, 0x12
        /*000e*/ 	.short	(.L_3 - .L_2)
	.align		4
.L_2:
        /*0010*/ 	.word	index@(triton_poi_fused_add_native_layer_norm_8)
        /*0014*/ 	.word	0x00000000


	//----- nvinfo : EIATTR_FRAME_SIZE
	.align		4
.L_3:
        /*0018*/ 	.byte	0x04, 0x11
        /*001a*/ 	.short	(.L_5 - .L_4)
	.align		4
.L_4:
        /*001c*/ 	.word	index@(triton_poi_fused_add_native_layer_norm_8)
        /*0020*/ 	.word	0x00000000


	//----- nvinfo : EIATTR_MIN_STACK_SIZE
	.align		4
.L_5:
        /*0024*/ 	.byte	0x04, 0x12
        /*0026*/ 	.short	(.L_7 - .L_6)
	.align		4
.L_6:
        /*0028*/ 	.word	index@(triton_poi_fused_add_native_layer_norm_8)
        /*002c*/ 	.word	0x00000000
.L_7:


//--------------------- .nv.info.triton_poi_fused_add_native_layer_norm_8 --------------------------
	.section	.nv.info.triton_poi_fused_add_native_layer_norm_8,"",@"SHT_CUDA_INFO"
	.sectionflags	@""
	.align	4


	//----- nvinfo : EIATTR_CUDA_API_VERSION
	.align		4
        /*0000*/ 	.byte	0x04, 0x37
        /*0002*/ 	.short	(.L_9 - .L_8)
.L_8:
        /*0004*/ 	.word	0x0000007c


	//----- nvinfo : EIATTR_KPARAM_INFO
	.align		4
.L_9:
        /*0008*/ 	.byte	0x04, 0x17
        /*000a*/ 	.short	(.L_11 - .L_10)
.L_10:
        /*000c*/ 	.word	0x00000000
        /*0010*/ 	.short	0x0006
        /*0012*/ 	.short	0x002c
        /*0014*/ 	.byte	0x00, 0xf0, 0x11, 0x00


	//----- nvinfo : EIATTR_KPARAM_INFO
	.align		4
.L_11:
        /*0018*/ 	.byte	0x04, 0x17
        /*001a*/ 	.short	(.L_13 - .L_12)
.L_12:
        /*001c*/ 	.word	0x00000000
        /*0020*/ 	.short	0x0005
        /*0022*/ 	.short	0x0028
        /*0024*/ 	.byte	0x00, 0xf0, 0x11, 0x00


	//----- nvinfo : EIATTR_KPARAM_INFO
	.align		4
.L_13:
        /*0028*/ 	.byte	0x04, 0x17
        /*002a*/ 	.short	(.L_15 - .L_14)
.L_14:
        /*002c*/ 	.word	0x00000000
        /*0030*/ 	.short	0x0004
        /*0032*/ 	.short	0x0020
        /*0034*/ 	.byte	0x00, 0xf4, 0x21, 0x00


	//----- nvinfo : EIATTR_KPARAM_INFO
	.align		4
.L_15:
        /*0038*/ 	.byte	0x04, 0x17
        /*003a*/ 	.short	(.L_17 - .L_16)
.L_16:
        /*003c*/ 	.word	0x00000000
        /*0040*/ 	.short	0x0003
        /*0042*/ 	.short	0x0018
        /*0044*/ 	.byte	0x00, 0xf4, 0x21, 0x00


	//----- nvinfo : EIATTR_KPARAM_INFO
	.align		4
.L_17:
        /*0048*/ 	.byte	0x04, 0x17
        /*004a*/ 	.short	(.L_19 - .L_18)
.L_18:
        /*004c*/ 	.word	0x00000000
        /*0050*/ 	.short	0x0002
        /*0052*/ 	.short	0x0010
        /*0054*/ 	.byte	0x00, 0xf4, 0x21, 0x00


	//----- nvinfo : EIATTR_KPARAM_INFO
	.align		4
.L_19:
        /*0058*/ 	.byte	0x04, 0x17
        /*005a*/ 	.short	(.L_21 - .L_20)
.L_20:
        /*005c*/ 	.word	0x00000000
        /*0060*/ 	.short	0x0001
        /*0062*/ 	.short	0x0008
        /*0064*/ 	.byte	0x00, 0xf4, 0x21, 0x00


	//----- nvinfo : EIATTR_KPARAM_INFO
	.align		4
.L_21:
        /*0068*/ 	.byte	0x04, 0x17
        /*006a*/ 	.short	(.L_23 - .L_22)
.L_22:
        /*006c*/ 	.word	0x00000000
        /*0070*/ 	.short	0x0000
        /*0072*/ 	.short	0x0000
        /*0074*/ 	.byte	0x00, 0xf4, 0x21, 0x00


	//----- nvinfo : EIATTR_SPARSE_MMA_MASK
	.align		4
.L_23:
        /*0078*/ 	.byte	0x03, 0x50
        /*007a*/ 	.short	0x0000


	//----- nvinfo : EIATTR_MAXREG_COUNT
	.align		4
        /*007c*/ 	.byte	0x03, 0x1b
        /*007e*/ 	.short	0x00ff


	//----- nvinfo : EIATTR_EXIT_INSTR_OFFSETS
	.align		4
        /*0080*/ 	.byte	0x04, 0x1c
        /*0082*/ 	.short	(.L_25 - .L_24)


	//   ....[0]....
.L_24:
        /*0084*/ 	.word	0x00000570


	//   ....[1]....
        /*0088*/ 	.word	0x00000590


	//----- nvinfo : EIATTR_REQNTID
	.align		4
.L_25:
        /*008c*/ 	.byte	0x04, 0x10
        /*008e*/ 	.short	(.L_27 - .L_26)
.L_26:
        /*0090*/ 	.word	0x00000080
        /*0094*/ 	.word	0x00000001
        /*0098*/ 	.word	0x00000001


	//----- nvinfo : EIATTR_CBANK_PARAM_SIZE
	.align		4
.L_27:
        /*009c*/ 	.byte	0x03, 0x19
        /*009e*/ 	.short	0x0030


	//----- nvinfo : EIATTR_PARAM_CBANK
	.align		4
        /*00a0*/ 	.byte	0x04, 0x0a
        /*00a2*/ 	.short	(.L_29 - .L_28)
	.align		4
.L_28:
        /*00a4*/ 	.word	index@(.nv.constant0.triton_poi_fused_add_native_layer_norm_8)
        /*00a8*/ 	.short	0x0210
        /*00aa*/ 	.short	0x0030


	//----- nvinfo : EIATTR_SW_WAR
	.align		4
.L_29:
        /*00ac*/ 	.byte	0x04, 0x36
        /*00ae*/ 	.short	(.L_31 - .L_30)
.L_30:
        /*00b0*/ 	.word	0x00000008
.L_31:


//--------------------- .nv.callgraph             --------------------------
	.section	.nv.callgraph,"",@"SHT_CUDA_CALLGRAPH"
	.align	4
	.sectionentsize	8
	.align		4
        /*0000*/ 	.word	0x00000000
	.align		4
        /*0004*/ 	.word	0xffffffff
	.align		4
        /*0008*/ 	.word	0x00000000
	.align		4
        /*000c*/ 	.word	0xfffffffe
	.align		4
        /*0010*/ 	.word	0x00000000
	.align		4
        /*0014*/ 	.word	0xfffffffd
	.align		4
        /*0018*/ 	.word	0x00000000
	.align		4
        /*001c*/ 	.word	0xfffffffc


//--------------------- .text.triton_poi_fused_add_native_layer_norm_8 --------------------------
	.section	.text.triton_poi_fused_add_native_layer_norm_8,"ax",@progbits
	.sectionflags	@"SHF_BARRIERS=1"
	.align	128
        .global         triton_poi_fused_add_native_layer_norm_8
        .type           triton_poi_fused_add_native_layer_norm_8,@function
        .size           triton_poi_fused_add_native_layer_norm_8,(.L_x_1 - triton_poi_fused_add_native_layer_norm_8)
        .other          triton_poi_fused_add_native_layer_norm_8,@"STO_CUDA_ENTRY STV_DEFAULT"
triton_poi_fused_add_native_layer_norm_8:
.text.triton_poi_fused_add_native_layer_norm_8:
[----:B------:R-:W0:Y:S02]  /*0000*/  LDC R1, c[0x0][0x28] ;  /* 0x00000a00ff017b82 */ /* 0x000e240000000800 */
[----:B------:R-:W1:Y:S01]  /*0010*/  S2R R3, SR_TID.X ;  /* 0x0000000000037919 */ /* 0x000e620000002100 */
[----:B------:R-:W2:Y:S01]  /*0020*/  S2UR UR4, SR_CTAID.Y ;  /* 0x00000000000479c3 */ /* 0x000ea20000002600 */
[----:B------:R-:W-:Y:S01]  /*0030*/  ULDC.64 UR6, c[0x0][0x208] ;  /* 0x0000820000067ab9 */ /* 0x000fe20000000a00 */
[----:B------:R-:W3:Y:S06]  /*0040*/  S2R R6, SR_CTAID.X ;  /* 0x0000000000067919 */ /* 0x000eec0000002500 */
[----:B------:R-:W4:Y:S08]  /*0050*/  LDC.64 R4, c[0x0][0x228] ;  /* 0x00008a00ff047b82 */ /* 0x000f300000000a00 */
[----:B------:R-:W5:Y:S01]  /*0060*/  LDC.64 R8, c[0x0][0x220] ;  /* 0x00008800ff087b82 */ /* 0x000f620000000a00 */
[----:B--2---:R-:W-:Y:S01]  /*0070*/  USHF.L.U32 UR4, UR4, 0x2, URZ ;  /* 0x0000000204047899 */ /* 0x004fe2000800063f */
[----:B-1----:R-:W-:Y:S01]  /*0080*/  SHF.R.U32.HI R2, RZ, 0x1, R3 ;  /* 0x00000001ff027819 */ /* 0x002fe20000011603 */
[----:B---3--:R-:W-:-:S03]  /*0090*/  IMAD.SHL.U32 R11, R6, 0x40, RZ ;  /* 0x00000040060b7824 */ /* 0x008fc600078e00ff */
[----:B------:R-:W-:Y:S02]  /*00a0*/  SGXT.U32 R2, R2, 0x6 ;  /* 0x000000060202781a */ /* 0x000fe40000000000 */
[----:B------:R-:W-:Y:S02]  /*00b0*/  SHF.R.S32.HI R10, RZ, 0x19, R6 ;  /* 0x00000019ff0a7819 */ /* 0x000fe40000011406 */
[----:B------:R-:W-:Y:S01]  /*00c0*/  LOP3.LUT R13, R11, R2, RZ, 0xfc, !PT ;  /* 0x000000020b0d7212 */ /* 0x000fe200078efcff */
[----:B------:R-:W1:Y:S01]  /*00d0*/  LDC.64 R6, c[0x0][0x218] ;  /* 0x00008600ff067b82 */ /* 0x000e620000000a00 */
[----:B------:R-:W-:Y:S02]  /*00e0*/  SGXT R10, R10, 0x1 ;  /* 0x000000010a0a781a */ /* 0x000fe40000000200 */
[----:B------:R-:W-:Y:S02]  /*00f0*/  SHF.R.S32.HI R0, RZ, 0x1f, R13 ;  /* 0x0000001fff007819 */ /* 0x000fe4000001140d */
[----:B------:R-:W-:-:S02]  /*0100*/  LEA.HI R17, R10, R13, RZ, 0x4 ;  /* 0x0000000d0a117211 */ /* 0x000fc400078f20ff */
[----:B------:R-:W-:Y:S02]  /*0110*/  LEA.HI R12, R0, R13, RZ, 0x2 ;  /* 0x0000000d000c7211 */ /* 0x000fe400078f10ff */
[----:B------:R-:W-:Y:S02]  /*0120*/  LOP3.LUT R0, R3, 0x1, RZ, 0xc0, !PT ;  /* 0x0000000103007812 */ /* 0x000fe400078ec0ff */
[----:B------:R-:W-:Y:S02]  /*0130*/  LOP3.LUT R16, R12, 0xfffffffc, RZ, 0xc0, !PT ;  /* 0xfffffffc0c107812 */ /* 0x000fe400078ec0ff */
[----:B------:R-:W-:Y:S02]  /*0140*/  SHF.R.S32.HI R14, RZ, 0x2, R12 ;  /* 0x00000002ff0e7819 */ /* 0x000fe4000001140c */
[----:B------:R-:W-:Y:S01]  /*0150*/  LEA R12, R0, UR4, 0x1 ;  /* 0x00000004000c7c11 */ /* 0x000fe2000f8e08ff */
[----:B------:R-:W-:Y:S01]  /*0160*/  IMAD.IADD R19, R13, 0x1, -R16 ;  /* 0x000000010d137824 */ /* 0x000fe200078e0a10 */
[----:B------:R-:W-:-:S02]  /*0170*/  LEA.HI R15, R14, R14, RZ, 0x2 ;  /* 0x0000000e0e0f7211 */ /* 0x000fc400078f10ff */
[----:B------:R-:W-:Y:S02]  /*0180*/  SHF.R.S32.HI R16, RZ, 0x4, R17 ;  /* 0x00000004ff107819 */ /* 0x000fe40000011411 */
[----:B------:R-:W-:Y:S01]  /*0190*/  ISETP.GE.AND P1, PT, R13, 0x40, PT ;  /* 0x000000400d00780c */ /* 0x000fe20003f26270 */
[----:B------:R-:W-:Y:S01]  /*01a0*/  IMAD R13, R19, 0x10, R12 ;  /* 0x00000010130d7824 */ /* 0x000fe200078e020c */
[----:B------:R-:W-:Y:S01]  /*01b0*/  LOP3.LUT R15, R15, 0x3ffffffc, RZ, 0xc0, !PT ;  /* 0x3ffffffc0f0f7812 */ /* 0x000fe200078ec0ff */
[----:B------:R-:W-:Y:S01]  /*01c0*/  IMAD R17, R16, 0x4, R19 ;  /* 0x0000000410117824 */ /* 0x000fe200078e0213 */
[----:B------:R-:W-:Y:S01]  /*01d0*/  ISETP.LT.AND P0, PT, R12, 0x4, !P1 ;  /* 0x000000040c00780c */ /* 0x000fe20004f01270 */
[----:B------:R-:W-:Y:S02]  /*01e0*/  IMAD R16, R16, 0x40, R13 ;  /* 0x0000004010107824 */ /* 0x000fe400078e020d */
[----:B------:R-:W-:Y:S02]  /*01f0*/  IMAD.IADD R13, R14, 0x1, -R15 ;  /* 0x000000010e0d7824 */ /* 0x000fe400078e0a0f */
[----:B----4-:R-:W-:Y:S01]  /*0200*/  IMAD.WIDE R18, R19, 0x4, R4 ;  /* 0x0000000413127825 */ /* 0x010fe200078e0204 */
[----:B------:R-:W-:-:S03]  /*0210*/  CS2R R4, SRZ ;  /* 0x0000000000047805 */ /* 0x000fc6000001ff00 */
[----:B-----5:R-:W-:Y:S02]  /*0220*/  IMAD.WIDE R14, R17, 0x4, R8 ;  /* 0x00000004110e7825 */ /* 0x020fe400078e0208 */
[----:B------:R-:W2:Y:S01]  /*0230*/  LDC.64 R8, c[0x0][0x210] ;  /* 0x00008400ff087b82 */ /* 0x000ea20000000a00 */
[----:B------:R-:W3:Y:S01]  /*0240*/  @!P1 LDG.E.EL R4, desc[UR6][R18.64] ;  /* 0x0000000612049981 */ /* 0x000ee2000c2e1900 */
[----:B------:R-:W-:-:S03]  /*0250*/  IMAD R13, R13, 0x4, R16 ;  /* 0x000000040d0d7824 */ /* 0x000fc600078e0210 */
[----:B------:R4:W3:Y:S01]  /*0260*/  @!P1 LDG.E.EL R5, desc[UR6][R14.64] ;  /* 0x000000060e059981 */ /* 0x0008e2000c2e1900 */
[----:B-1----:R-:W-:Y:S01]  /*0270*/  IMAD.WIDE R16, R13, 0x4, R6 ;  /* 0x000000040d107825 */ /* 0x002fe200078e0206 */
[----:B------:R-:W-:Y:S01]  /*0280*/  CS2R R6, SRZ ;  /* 0x0000000000067805 */ /* 0x000fe2000001ff00 */
[----:B------:R-:W1:Y:S05]  /*0290*/  LDC.64 R12, c[0x0][0x230] ;  /* 0x00008c00ff0c7b82 */ /* 0x000e6a0000000a00 */
[----:B------:R5:W3:Y:S01]  /*02a0*/  @P0 LDG.E.EL.64 R6, desc[UR6][R16.64] ;  /* 0x0000000610060981 */ /* 0x000ae2000c2e1b00 */
[----:B------:R-:W-:-:S05]  /*02b0*/  IMAD.SHL.U32 R20, R3, 0x2, RZ ;  /* 0x0000000203147824 */ /* 0x000fca00078e00ff */
[----:B------:R-:W-:Y:S02]  /*02c0*/  LOP3.LUT R11, R11, 0x3e, R20, 0xf8, !PT ;  /* 0x0000003e0b0b7812 */ /* 0x000fe400078ef814 */
[----:B------:R-:W-:Y:S02]  /*02d0*/  SHF.R.U32.HI R20, RZ, 0x5, R3 ;  /* 0x00000005ff147819 */ /* 0x000fe40000011603 */
[----:B----4-:R-:W-:Y:S02]  /*02e0*/  LEA.HI R14, R10, R11, RZ, 0x2 ;  /* 0x0000000b0a0e7211 */ /* 0x010fe400078f10ff */
[----:B------:R-:W-:Y:S02]  /*02f0*/  SGXT.U32 R10, R20, 0x2 ;  /* 0x00000002140a781a */ /* 0x000fe40000000000 */
[----:B------:R-:W-:Y:S02]  /*0300*/  LOP3.LUT R14, R14, 0xfffffffc, RZ, 0xc0, !PT ;  /* 0xfffffffc0e0e7812 */ /* 0x000fe400078ec0ff */
[----:B------:R-:W-:-:S02]  /*0310*/  LOP3.LUT R10, R10, UR4, RZ, 0xfc, !PT ;  /* 0x000000040a0a7c12 */ /* 0x000fc4000f8efcff */
[C---:B------:R-:W-:Y:S01]  /*0320*/  ISETP.GE.AND P1, PT, R11.reuse, 0x40, PT ;  /* 0x000000400b00780c */ /* 0x040fe20003f26270 */
[----:B------:R-:W-:-:S03]  /*0330*/  IMAD.IADD R15, R11, 0x1, -R14 ;  /* 0x000000010b0f7824 */ /* 0x000fc600078e0a0e */
[C---:B------:R-:W-:Y:S01]  /*0340*/  ISETP.LT.AND P0, PT, R10.reuse, 0x4, !P1 ;  /* 0x000000040a00780c */ /* 0x040fe20004f01270 */
[----:B------:R-:W-:Y:S02]  /*0350*/  IMAD R11, R10, 0x40, R11 ;  /* 0x000000400a0b7824 */ /* 0x000fe400078e020b */
[----:B-1----:R-:W-:Y:S01]  /*0360*/  IMAD.WIDE R14, R15, 0x4, R12 ;  /* 0x000000040f0e7825 */ /* 0x002fe200078e020c */
[----:B------:R-:W-:-:S03]  /*0370*/  CS2R R12, SRZ ;  /* 0x00000000000c7805 */ /* 0x000fc6000001ff00 */
[----:B--2---:R-:W-:Y:S01]  /*0380*/  IMAD.WIDE R8, R11, 0x4, R8 ;  /* 0x000000040b087825 */ /* 0x004fe200078e0208 */
[----:B------:R-:W-:Y:S02]  /*0390*/  CS2R R10, SRZ ;  /* 0x00000000000a7805 */ /* 0x000fe4000001ff00 */
[----:B------:R-:W2:Y:S04]  /*03a0*/  @!P1 LDG.E.EL.64 R12, desc[UR6][R14.64] ;  /* 0x000000060e0c9981 */ /* 0x000ea8000c2e1b00 */
[----:B------:R-:W2:Y:S01]  /*03b0*/  @P0 LDG.E.EL.64 R10, desc[UR6][R8.64] ;  /* 0x00000006080a0981 */ /* 0x000ea2000c2e1b00 */
[----:B------:R-:W1:Y:S01]  /*03c0*/  S2UR UR5, SR_CgaCtaId ;  /* 0x00000000000579c3 */ /* 0x000e620000008800 */
[----:B------:R-:W-:Y:S01]  /*03d0*/  UMOV UR4, 0x400 ;  /* 0x0000040000047882 */ /* 0x000fe20000000000 */
[----:B-----5:R-:W-:-:S05]  /*03e0*/  IMAD.SHL.U32 R17, R0, 0x80, RZ ;  /* 0x0000008000117824 */ /* 0x020fca00078e00ff */
[----:B------:R-:W-:Y:S01]  /*03f0*/  LOP3.LUT R2, R17, R2, RZ, 0xfc, !PT ;  /* 0x0000000211027212 */ /* 0x000fe200078efcff */
[----:B-1----:R-:W-:-:S06]  /*0400*/  UPRMT UR4, UR5, 0x654, UR4 ;  /* 0x0000065405047896 */ /* 0x002fcc0008000004 */
[----:B------:R-:W-:Y:S01]  /*0410*/  LEA.HI R17, R17, UR4, RZ, 0x1c ;  /* 0x0000000411117c11 */ /* 0x000fe2000f8fe0ff */
[----:B---3--:R-:W-:Y:S01]  /*0420*/  FADD R4, R4, R5 ;  /* 0x0000000504047221 */ /* 0x008fe20000000000 */
[----:B------:R-:W-:-:S05]  /*0430*/  LEA R5, R0, UR4, 0x3 ;  /* 0x0000000400057c11 */ /* 0x000fca000f8e18ff */
[----:B------:R-:W-:Y:S02]  /*0440*/  IMAD R5, R2, 0x4, R5 ;  /* 0x0000000402057824 */ /* 0x000fe400078e0205 */
[----:B------:R-:W-:Y:S01]  /*0450*/  FADD R6, R4, R6 ;  /* 0x0000000604067221 */ /* 0x000fe20000000000 */
[----:B------:R-:W-:Y:S02]  /*0460*/  IMAD R2, R2, 0x4, R17 ;  /* 0x0000000402027824 */ /* 0x000fe400078e0211 */
[----:B------:R-:W-:Y:S02]  /*0470*/  FADD R7, R4, R7 ;  /* 0x0000000704077221 */ /* 0x000fe40000000000 */
[----:B------:R-:W-:Y:S04]  /*0480*/  STS [R5], R6 ;  /* 0x0000000605007388 */ /* 0x000fe80000000800 */
[----:B------:R-:W-:Y:S01]  /*0490*/  STS [R2+0x104], R7 ;  /* 0x0001040702007388 */ /* 0x000fe20000000800 */
[----:B------:R-:W-:Y:S01]  /*04a0*/  SHF.R.U32.HI R0, RZ, 0x3, R3 ;  /* 0x00000003ff007819 */ /* 0x000fe20000011603 */
[----:B------:R-:W-:-:S03]  /*04b0*/  IMAD.SHL.U32 R3, R3, 0x8, RZ ;  /* 0x0000000803037824 */ /* 0x000fc600078e00ff */
[----:B------:R-:W-:Y:S02]  /*04c0*/  LOP3.LUT R0, R0, 0xc, RZ, 0xc0, !PT ;  /* 0x0000000c00007812 */ /* 0x000fe400078ec0ff */
[----:B------:R-:W-:-:S04]  /*04d0*/  LOP3.LUT R3, R3, 0x3f8, RZ, 0xc0, !PT ;  /* 0x000003f803037812 */ /* 0x000fc800078ec0ff */
[----:B------:R-:W-:Y:S01]  /*04e0*/  IADD3 R0, R3, UR4, R0 ;  /* 0x0000000403007c10 */ /* 0x000fe2000fffe000 */
[----:B------:R-:W-:Y:S06]  /*04f0*/  BAR.SYNC.DEFER_BLOCKING 0x0 ;  /* 0x0000000000007b1d */ /* 0x000fec0000010000 */
[----:B------:R-:W1:Y:S04]  /*0500*/  LDS R3, [R0] ;  /* 0x0000000000037984 */ /* 0x000e680000000800 */
[----:B------:R-:W3:Y:S01]  /*0510*/  LDS R4, [R0+0x4] ;  /* 0x0000040000047984 */ /* 0x000ee20000000800 */
[----:B--2---:R-:W-:Y:S01]  /*0520*/  FADD R10, R12, R10 ;  /* 0x0000000a0c0a7221 */ /* 0x004fe20000000000 */
[----:B------:R-:W-:-:S03]  /*0530*/  FADD R11, R13, R11 ;  /* 0x0000000b0d0b7221 */ /* 0x000fc60000000000 */
[----:B-1----:R-:W-:Y:S01]  /*0540*/  FADD R10, R3, R10 ;  /* 0x0000000a030a7221 */ /* 0x002fe20000000000 */
[----:B---3--:R-:W-:Y:S01]  /*0550*/  FADD R11, R4, R11 ;  /* 0x0000000b040b7221 */ /* 0x008fe20000000000 */
[----:B------:R-:W-:Y:S06]  /*0560*/  BAR.SYNC.DEFER_BLOCKING 0x0 ;  /* 0x0000000000007b1d */ /* 0x000fec0000010000 */
[----:B------:R-:W-:Y:S05]  /*0570*/  @!P0 EXIT ;  /* 0x000000000000894d */ /* 0x000fea0003800000 */
[----:B------:R-:W-:Y:S01]  /*0580*/  STG.E.64 desc[UR6][R8.64], R10 ;  /* 0x0000000a08007986 */ /* 0x000fe2000c101b06 */
[----:B------:R-:W-:Y:S05]  /*0590*/  EXIT ;  /* 0x000000000000794d */ /* 0x000fea0003800000 */
.L_x_0:
[----:B------:R-:W-:-:S00]  /*05a0*/  BRA `(.L_x_0) ;  /* 0xfffffffc00fc7947 */ /* 0x000fc0000383ffff */
[----:B------:R-:W-:-:S00]  /*05b0*/  NOP ;  /* 0x0000000000007918 */ /* 0x000fc00000000000 */
        /* <DEDUP_REMOVED lines=12> */
.L_x_1:


//--------------------- .nv.shared.triton_poi_fused_add_native_layer_norm_8 --------------------------
	.section	.nv.shared.triton_poi_fused_add_native_layer_norm_8,"aw",@nobits
	.sectionflags	@""
	.align	16
	.zero		1024


//--------------------- .nv.constant0.triton_poi_fused_add_native_layer_norm_8 --------------------------
	.section	.nv.constant0.triton_poi_fused_add_native_layer_norm_8,"a",@progbits
	.sectionflags	@""
	.align	4
.nv.constant0.triton_poi_fused_add_native_layer_norm_8:
	.zero		576
